	.headerflags	@"EF_CUDA_TEXMODE_UNIFIED EF_CUDA_64BIT_ADDRESS EF_CUDA_ACCELERATORS EF_CUDA_SM90 EF_CUDA_VIRTUAL_SM(EF_CUDA_SM90)"
	.elftype	@"ET_EXEC"


//--------------------- .nv.info                  --------------------------
	.section	.nv.info,"",@"SHT_CUDA_INFO"
	.align	4


	//----- nvinfo : EIATTR_REGCOUNT
	.align		4
        /*0000*/ 	.byte	0x04, 0x2f
        /*0002*/ 	.short	(.L_3 - .L_2)
	.align		4
.L_2:
        /*0004*/ 	.word	index@(triton_poi_fused__native_batch_norm_legit_no_training__prelu_kernel_8)
        /*0008*/ 	.word	0x00000028


	//----- nvinfo : EIATTR_MIN_STACK_SIZE
	.align		4
.L_3:
        /*000c*/ 	.byte	0x04, 0x12
        /*000e*/ 	.short	(.L_5 - .L_4)
	.align		4
.L_4:
        /*0010*/ 	.word	index@(triton_poi_fused__native_batch_norm_legit_no_training__prelu_kernel_8)
        /*0014*/ 	.word	0x00000000


	//----- nvinfo : EIATTR_FRAME_SIZE
	.align		4
.L_5:
        /*0018*/ 	.byte	0x04, 0x11
        /*001a*/ 	.short	(.L_7 - .L_6)
	.align		4
.L_6:
        /*001c*/ 	.word	index@(triton_poi_fused__native_batch_norm_legit_no_training__prelu_kernel_8)
        /*0020*/ 	.word	0x00000000


	//----- nvinfo : EIATTR_MIN_STACK_SIZE
	.align		4
.L_7:
        /*0024*/ 	.byte	0x04, 0x12
        /*0026*/ 	.short	(.L_9 - .L_8)
	.align		4
.L_8:
        /*0028*/ 	.word	index@(triton_poi_fused__native_batch_norm_legit_no_training__prelu_kernel_8)
        /*002c*/ 	.word	0x00000000
.L_9:


//--------------------- .nv.info.triton_poi_fused__native_batch_norm_legit_no_training__prelu_kernel_8 --------------------------
	.section	.nv.info.triton_poi_fused__native_batch_norm_legit_no_training__prelu_kernel_8,"",@"SHT_CUDA_INFO"
	.sectionflags	@""
	.align	4


	//----- nvinfo : EIATTR_CUDA_API_VERSION
	.align		4
        /*0000*/ 	.byte	0x04, 0x37
        /*0002*/ 	.short	(.L_11 - .L_10)
.L_10:
        /*0004*/ 	.word	0x0000007c


	//----- nvinfo : EIATTR_KPARAM_INFO
	.align		4
.L_11:
        /*0008*/ 	.byte	0x04, 0x17
        /*000a*/ 	.short	(.L_13 - .L_12)
.L_12:
        /*000c*/ 	.word	0x00000000
        /*0010*/ 	.short	0x0008
        /*0012*/ 	.short	0x003c
        /*0014*/ 	.byte	0x00, 0xf0, 0x11, 0x00


	//----- nvinfo : EIATTR_KPARAM_INFO
	.align		4
.L_13:
        /*0018*/ 	.byte	0x04, 0x17
        /*001a*/ 	.short	(.L_15 - .L_14)
.L_14:
        /*001c*/ 	.word	0x00000000
        /*0020*/ 	.short	0x0007
        /*0022*/ 	.short	0x0038
        /*0024*/ 	.byte	0x00, 0xf0, 0x11, 0x00


	//----- nvinfo : EIATTR_KPARAM_INFO
	.align		4
.L_15:
        /*0028*/ 	.byte	0x04, 0x17
        /*002a*/ 	.short	(.L_17 - .L_16)
.L_16:
        /*002c*/ 	.word	0x00000000
        /*0030*/ 	.short	0x0006
        /*0032*/ 	.short	0x0030
        /*0034*/ 	.byte	0x00, 0xf4, 0x21, 0x00


	//----- nvinfo : EIATTR_KPARAM_INFO
	.align		4
.L_17:
        /*0038*/ 	.byte	0x04, 0x17
        /*003a*/ 	.short	(.L_19 - .L_18)
.L_18:
        /*003c*/ 	.word	0x00000000
        /*0040*/ 	.short	0x0005
        /*0042*/ 	.short	0x0028
        /*0044*/ 	.byte	0x00, 0xf4, 0x21, 0x00


	//----- nvinfo : EIATTR_KPARAM_INFO
	.align		4
.L_19:
        /*0048*/ 	.byte	0x04, 0x17
        /*004a*/ 	.short	(.L_21 - .L_20)
.L_20:
        /*004c*/ 	.word	0x00000000
        /*0050*/ 	.short	0x0004
        /*0052*/ 	.short	0x0020
        /*0054*/ 	.byte	0x00, 0xf4, 0x21, 0x00


	//----- nvinfo : EIATTR_KPARAM_INFO
	.align		4
.L_21:
        /*0058*/ 	.byte	0x04, 0x17
        /*005a*/ 	.short	(.L_23 - .L_22)
.L_22:
        /*005c*/ 	.word	0x00000000
        /*0060*/ 	.short	0x0003
        /*0062*/ 	.short	0x0018
        /*0064*/ 	.byte	0x00, 0xf4, 0x21, 0x00


	//----- nvinfo : EIATTR_KPARAM_INFO
	.align		4
.L_23:
        /*0068*/ 	.byte	0x04, 0x17
        /*006a*/ 	.short	(.L_25 - .L_24)
.L_24:
        /*006c*/ 	.word	0x00000000
        /*0070*/ 	.short	0x0002
        /*0072*/ 	.short	0x0010
        /*0074*/ 	.byte	0x00, 0xf4, 0x21, 0x00


	//----- nvinfo : EIATTR_KPARAM_INFO
	.align		4
.L_25:
        /*0078*/ 	.byte	0x04, 0x17
        /*007a*/ 	.short	(.L_27 - .L_26)
.L_26:
        /*007c*/ 	.word	0x00000000
        /*0080*/ 	.short	0x0001
        /*0082*/ 	.short	0x0008
        /*0084*/ 	.byte	0x00, 0xf4, 0x21, 0x00


	//----- nvinfo : EIATTR_KPARAM_INFO
	.align		4
.L_27:
        /*0088*/ 	.byte	0x04, 0x17
        /*008a*/ 	.short	(.L_29 - .L_28)
.L_28:
        /*008c*/ 	.word	0x00000000
        /*0090*/ 	.short	0x0000
        /*0092*/ 	.short	0x0000
        /*0094*/ 	.byte	0x00, 0xf4, 0x21, 0x00


	//----- nvinfo : EIATTR_SPARSE_MMA_MASK
	.align		4
.L_29:
        /*0098*/ 	.byte	0x03, 0x50
        /*009a*/ 	.short	0x0000


	//----- nvinfo : EIATTR_MAXREG_COUNT
	.align		4
        /*009c*/ 	.byte	0x03, 0x1b
        /*009e*/ 	.short	0x00ff


	//----- nvinfo : EIATTR_EXIT_INSTR_OFFSETS
	.align		4
        /*00a0*/ 	.byte	0x04, 0x1c
        /*00a2*/ 	.short	(.L_31 - .L_30)


	//   ....[0]....
.L_30:
        /*00a4*/ 	.word	0x000010f0


	//   ....[1]....
        /*00a8*/ 	.word	0x00001140


	//----- nvinfo : EIATTR_REQNTID
	.align		4
.L_31:
        /*00ac*/ 	.byte	0x04, 0x10
        /*00ae*/ 	.short	(.L_33 - .L_32)
.L_32:
        /*00b0*/ 	.word	0x00000100
        /*00b4*/ 	.word	0x00000001
        /*00b8*/ 	.word	0x00000001


	//----- nvinfo : EIATTR_CBANK_PARAM_SIZE
	.align		4
.L_33:
        /*00bc*/ 	.byte	0x03, 0x19
        /*00be*/ 	.short	0x0040


	//----- nvinfo : EIATTR_PARAM_CBANK
	.align		4
        /*00c0*/ 	.byte	0x04, 0x0a
        /*00c2*/ 	.short	(.L_35 - .L_34)
	.align		4
.L_34:
        /*00c4*/ 	.word	index@(.nv.constant0.triton_poi_fused__native_batch_norm_legit_no_training__prelu_kernel_8)
        /*00c8*/ 	.short	0x0210
        /*00ca*/ 	.short	0x0040


	//----- nvinfo : EIATTR_SW_WAR
	.align		4
.L_35:
        /*00cc*/ 	.byte	0x04, 0x36
        /*00ce*/ 	.short	(.L_37 - .L_36)
.L_36:
        /*00d0*/ 	.word	0x00000008
.L_37:


//--------------------- .nv.callgraph             --------------------------
	.section	.nv.callgraph,"",@"SHT_CUDA_CALLGRAPH"
	.align	4
	.sectionentsize	8
	.align		4
        /*0000*/ 	.word	0x00000000
	.align		4
        /*0004*/ 	.word	0xffffffff
	.align		4
        /*0008*/ 	.word	0x00000000
	.align		4
        /*000c*/ 	.word	0xfffffffe
	.align		4
        /*0010*/ 	.word	0x00000000
	.align		4
        /*0014*/ 	.word	0xfffffffd
	.align		4
        /*0018*/ 	.word	0x00000000
	.align		4
        /*001c*/ 	.word	0xfffffffc


//--------------------- .nv.constant4             --------------------------
	.section	.nv.constant4,"a",@progbits
	.align	8
	.align		8
.nv.constant4:
        /*0000*/ 	.dword	_$_str
	.align		8
        /*0008*/ 	.dword	_$_str_$_2


//--------------------- .text.triton_poi_fused__native_batch_norm_legit_no_training__prelu_kernel_8 --------------------------
	.section	.text.triton_poi_fused__native_batch_norm_legit_no_training__prelu_kernel_8,"ax",@progbits
	.sectionflags	@"SHF_BARRIERS=1"
	.align	128
        .global         triton_poi_fused__native_batch_norm_legit_no_training__prelu_kernel_8
        .type           triton_poi_fused__native_batch_norm_legit_no_training__prelu_kernel_8,@function
        .size           triton_poi_fused__native_batch_norm_legit_no_training__prelu_kernel_8,(.L_x_1 - triton_poi_fused__native_batch_norm_legit_no_training__prelu_kernel_8)
        .other          triton_poi_fused__native_batch_norm_legit_no_training__prelu_kernel_8,@"STO_CUDA_ENTRY STV_DEFAULT"
triton_poi_fused__native_batch_norm_legit_no_training__prelu_kernel_8:
.text.triton_poi_fused__native_batch_norm_legit_no_training__prelu_kernel_8:
[----:B------:R-:W0:Y:S01]  /*0000*/  LDC R1, c[0x0][0x28] ;  /* 0x00000a00ff017b82 */ /* 0x000e220000000800 */
[----:B------:R-:W1:Y:S07]  /*0010*/  S2R R0, SR_TID.X ;  /* 0x0000000000007919 */ /* 0x000e6e0000002100 */
[----:B------:R-:W2:Y:S01]  /*0020*/  LDC.64 R18, c[0x0][0x220] ;  /* 0x00008800ff127b82 */ /* 0x000ea20000000a00 */
[----:B------:R-:W-:Y:S01]  /*0030*/  CS2R R6, SRZ ;  /* 0x0000000000067805 */ /* 0x000fe2000001ff00 */
[----:B------:R-:W-:Y:S01]  /*0040*/  ULDC.64 UR6, c[0x0][0x208] ;  /* 0x0000820000067ab9 */ /* 0x000fe20000000a00 */
[----:B------:R-:W3:Y:S01]  /*0050*/  S2R R2, SR_CTAID.X ;  /* 0x0000000000027919 */ /* 0x000ee20000002500 */
[----:B------:R-:W4:Y:S04]  /*0060*/  S2R R3, SR_CTAID.Y ;  /* 0x0000000000037919 */ /* 0x000f280000002600 */
[----:B------:R-:W5:Y:S08]  /*0070*/  LDC.64 R20, c[0x0][0x218] ;  /* 0x00008600ff147b82 */ /* 0x000f700000000a00 */
[----:B------:R-:W5:Y:S01]  /*0080*/  LDC.64 R32, c[0x0][0x210] ;  /* 0x00008400ff207b82 */ /* 0x000f620000000a00 */
[----:B-1----:R-:W-:Y:S01]  /*0090*/  IMAD.SHL.U32 R5, R0, 0x4, RZ ;  /* 0x0000000400057824 */ /* 0x002fe200078e00ff */
[----:B------:R-:W-:-:S02]  /*00a0*/  SHF.R.U32.HI R9, RZ, 0x3, R0 ;  /* 0x00000003ff097819 */ /* 0x000fc40000011600 */
[----:B---3--:R-:W-:Y:S02]  /*00b0*/  SHF.L.U32 R2, R2, 0x5, RZ ;  /* 0x0000000502027819 */ /* 0x008fe400000006ff */
[----:B------:R-:W-:Y:S02]  /*00c0*/  SGXT.U32 R9, R9, 0x5 ;  /* 0x000000050909781a */ /* 0x000fe40000000000 */
[----:B------:R-:W-:Y:S02]  /*00d0*/  LOP3.LUT R28, R2, 0x1c, R5, 0xf8, !PT ;  /* 0x0000001c021c7812 */ /* 0x000fe400078ef805 */
[----:B------:R-:W-:Y:S02]  /*00e0*/  CS2R R4, SRZ ;  /* 0x0000000000047805 */ /* 0x000fe4000001ff00 */
[----:B----4-:R-:W-:Y:S02]  /*00f0*/  SHF.L.U32 R8, R3, 0x7, RZ ;  /* 0x0000000703087819 */ /* 0x010fe400000006ff */
[C---:B------:R-:W-:Y:S01]  /*0100*/  ISETP.GE.AND P0, PT, R28.reuse, 0x20, PT ;  /* 0x000000201c00780c */ /* 0x040fe20003f06270 */
[----:B--2---:R-:W-:Y:S01]  /*0110*/  IMAD.WIDE R18, R28, 0x4, R18 ;  /* 0x000000041c127825 */ /* 0x004fe200078e0212 */
[----:B------:R-:W-:-:S11]  /*0120*/  LOP3.LUT R17, R8, R9, RZ, 0xfc, !PT ;  /* 0x0000000908117212 */ /* 0x000fd600078efcff */
[----:B------:R1:W2:Y:S01]  /*0130*/  @!P0 LDG.E.EL.128 R4, desc[UR6][R18.64] ;  /* 0x0000000612048981 */ /* 0x0002a2000c2e1d00 */
[----:B------:R-:W-:Y:S01]  /*0140*/  IMAD R35, R17, 0x20, R28 ;  /* 0x0000002011237824 */ /* 0x000fe200078e021c */
[----:B------:R-:W-:Y:S01]  /*0150*/  CS2R R16, SRZ ;  /* 0x0000000000107805 */ /* 0x000fe2000001ff00 */
[----:B-----5:R-:W-:Y:S01]  /*0160*/  IMAD.WIDE R20, R28, 0x4, R20 ;  /* 0x000000041c147825 */ /* 0x020fe200078e0214 */
[----:B------:R-:W-:Y:S02]  /*0170*/  CS2R R8, SRZ ;  /* 0x0000000000087805 */ /* 0x000fe4000001ff00 */
[----:B------:R-:W-:Y:S02]  /*0180*/  CS2R R10, SRZ ;  /* 0x00000000000a7805 */ /* 0x000fe4000001ff00 */
[----:B------:R-:W-:Y:S01]  /*0190*/  IADD3 R37, R35, 0x400, RZ ;  /* 0x0000040023257810 */ /* 0x000fe20007ffe0ff */
[C---:B------:R-:W-:Y:S01]  /*01a0*/  VIADD R31, R35.reuse, 0x800 ;  /* 0x00000800231f7836 */ /* 0x040fe20000000000 */
[----:B------:R-:W-:Y:S01]  /*01b0*/  IADD3 R23, R35, 0xc00, RZ ;  /* 0x00000c0023177810 */ /* 0x000fe20007ffe0ff */
[----:B0-----:R-:W-:Y:S01]  /*01c0*/  IMAD.WIDE R34, R35, 0x4, R32 ;  /* 0x0000000423227825 */ /* 0x001fe200078e0220 */
[----:B-1----:R-:W-:-:S02]  /*01d0*/  CS2R R18, SRZ ;  /* 0x0000000000127805 */ /* 0x002fc4000001ff00 */
[----:B------:R-:W-:Y:S02]  /*01e0*/  CS2R R12, SRZ ;  /* 0x00000000000c7805 */ /* 0x000fe4000001ff00 */
[----:B------:R-:W-:Y:S01]  /*01f0*/  CS2R R14, SRZ ;  /* 0x00000000000e7805 */ /* 0x000fe2000001ff00 */
[--C-:B------:R-:W-:Y:S01]  /*0200*/  IMAD.WIDE R36, R37, 0x4, R32.reuse ;  /* 0x0000000425247825 */ /* 0x100fe200078e0220 */
[----:B------:R-:W-:Y:S02]  /*0210*/  CS2R R24, SRZ ;  /* 0x0000000000187805 */ /* 0x000fe4000001ff00 */
[----:B------:R-:W-:Y:S01]  /*0220*/  CS2R R26, SRZ ;  /* 0x00000000001a7805 */ /* 0x000fe2000001ff00 */
[----:B------:R0:W3:Y:S01]  /*0230*/  @!P0 LDG.E.EL.128 R16, desc[UR6][R20.64] ;  /* 0x0000000614108981 */ /* 0x0000e2000c2e1d00 */
[----:B------:R-:W-:-:S03]  /*0240*/  IMAD.WIDE R30, R31, 0x4, R32 ;  /* 0x000000041f1e7825 */ /* 0x000fc600078e0220 */
[----:B------:R-:W3:Y:S01]  /*0250*/  @!P0 LDG.E.EL.128 R8, desc[UR6][R34.64] ;  /* 0x0000000622088981 */ /* 0x000ee2000c2e1d00 */
[----:B------:R-:W-:Y:S01]  /*0260*/  IMAD.WIDE R32, R23, 0x4, R32 ;  /* 0x0000000417207825 */ /* 0x000fe200078e0220 */
[----:B------:R-:W-:Y:S02]  /*0270*/  CS2R R22, SRZ ;  /* 0x0000000000167805 */ /* 0x000fe4000001ff00 */
[----:B------:R-:W4:Y:S01]  /*0280*/  @!P0 LDG.E.EL.128 R12, desc[UR6][R36.64] ;  /* 0x00000006240c8981 */ /* 0x000f22000c2e1d00 */
[----:B0-----:R-:W-:-:S03]  /*0290*/  CS2R R20, SRZ ;  /* 0x0000000000147805 */ /* 0x001fc6000001ff00 */
[----:B------:R0:W5:Y:S04]  /*02a0*/  @!P0 LDG.E.EL.128 R24, desc[UR6][R32.64] ;  /* 0x0000000620188981 */ /* 0x000168000c2e1d00 */
[----:B------:R5:W5:Y:S01]  /*02b0*/  @!P0 LDG.E.EL.128 R20, desc[UR6][R30.64] ;  /* 0x000000061e148981 */ /* 0x000b62000c2e1d00 */
[----:B0-----:R-:W0:Y:S02]  /*02c0*/  LDC.64 R32, c[0x0][0x228] ;  /* 0x00008a00ff207b82 */ /* 0x001e240000000a00 */
[----:B0-----:R-:W-:-:S04]  /*02d0*/  IMAD.WIDE R32, R28, 0x4, R32 ;  /* 0x000000041c207825 */ /* 0x001fc800078e0220 */
[----:B--2---:R-:W-:-:S06]  /*02e0*/  FADD R4, R4, 9.9999997473787516356e-06 ;  /* 0x3727c5ac04047421 */ /* 0x004fcc0000000000 */
[----:B------:R-:W0:Y:S01]  /*02f0*/  MUFU.SQRT R4, R4 ;  /* 0x0000000400047308 */ /* 0x000e220000002000 */
[----:B------:R-:W-:Y:S01]  /*0300*/  FADD R29, R7, 9.9999997473787516356e-06 ;  /* 0x3727c5ac071d7421 */ /* 0x000fe20000000000 */
[----:B------:R-:W-:Y:S01]  /*0310*/  FADD R6, R6, 9.9999997473787516356e-06 ;  /* 0x3727c5ac06067421 */ /* 0x000fe20000000000 */
[----:B------:R-:W-:-:S05]  /*0320*/  FADD R5, R5, 9.9999997473787516356e-06 ;  /* 0x3727c5ac05057421 */ /* 0x000fca0000000000 */
[----:B------:R-:W1:Y:S01]  /*0330*/  MUFU.SQRT R7, R6 ;  /* 0x0000000600077308 */ /* 0x000e620000002000 */
[----:B0-----:R-:W-:-:S07]  /*0340*/  FSETP.GT.AND P5, PT, R4, 8.50705917302346158658e+37, PT ;  /* 0x7e8000000400780b */ /* 0x001fce0003fa4000 */
[----:B------:R-:W0:Y:S01]  /*0350*/  MUFU.SQRT R29, R29 ;  /* 0x0000001d001d7308 */ /* 0x000e220000002000 */
[----:B------:R-:W-:Y:S01]  /*0360*/  FSETP.GEU.AND P1, PT, R4, 1.175494350822287508e-38, PT ;  /* 0x008000000400780b */ /* 0x000fe20003f2e000 */
[C---:B---3--:R-:W-:Y:S01]  /*0370*/  FADD R8, -R16.reuse, R8 ;  /* 0x0000000810087221 */ /* 0x048fe20000000100 */
[----:B----4-:R-:W-:-:S05]  /*0380*/  FADD R12, -R16, R12 ;  /* 0x0000000c100c7221 */ /* 0x010fca0000000100 */
[----:B------:R-:W2:Y:S01]  /*0390*/  MUFU.SQRT R5, R5 ;  /* 0x0000000500057308 */ /* 0x000ea20000002000 */
[C---:B-----5:R-:W-:Y:S01]  /*03a0*/  FADD R31, -R16.reuse, R24 ;  /* 0x00000018101f7221 */ /* 0x060fe20000000100 */
[----:B------:R-:W-:Y:S01]  /*03b0*/  FADD R30, -R16, R20 ;  /* 0x00000014101e7221 */ /* 0x000fe20000000100 */
[----:B------:R-:W-:Y:S02]  /*03c0*/  IMAD.MOV.U32 R16, RZ, RZ, 0x3e800000 ;  /* 0x3e800000ff107424 */ /* 0x000fe400078e00ff */
[----:B------:R-:W-:Y:S01]  /*03d0*/  FADD R20, -R17, R13 ;  /* 0x0000000d11147221 */ /* 0x000fe20000000100 */
[----:B-1----:R-:W-:Y:S01]  /*03e0*/  FSETP.GT.AND P4, PT, R7, 8.50705917302346158658e+37, PT ;  /* 0x7e8000000700780b */ /* 0x002fe20003f84000 */
[----:B------:R-:W-:Y:S01]  /*03f0*/  @P5 FMUL R4, R4, 0.25 ;  /* 0x3e80000004045820 */ /* 0x000fe20000400000 */
[----:B------:R-:W-:Y:S02]  /*0400*/  FSEL R13, R16, 1, P5 ;  /* 0x3f800000100d7808 */ /* 0x000fe40002800000 */
[----:B0-----:R-:W-:Y:S01]  /*0410*/  FSETP.GT.AND P6, PT, R29, 8.50705917302346158658e+37, PT ;  /* 0x7e8000001d00780b */ /* 0x001fe20003fc4000 */
[----:B------:R-:W-:Y:S01]  /*0420*/  @!P1 FMUL R4, R4, 16777216 ;  /* 0x4b80000004049820 */ /* 0x000fe20000400000 */
[----:B------:R-:W-:Y:S01]  /*0430*/  FSETP.GEU.AND P5, PT, R7, 1.175494350822287508e-38, PT ;  /* 0x008000000700780b */ /* 0x000fe20003fae000 */
[----:B------:R-:W-:Y:S01]  /*0440*/  @!P1 FMUL R13, R13, 16777216 ;  /* 0x4b8000000d0d9820 */ /* 0x000fe20000400000 */
[----:B------:R-:W-:-:S02]  /*0450*/  FSETP.GEU.AND P1, PT, R29, 1.175494350822287508e-38, PT ;  /* 0x008000001d00780b */ /* 0x000fc40003f2e000 */
[----:B--2---:R-:W-:Y:S01]  /*0460*/  FSETP.GT.AND P2, PT, R5, 8.50705917302346158658e+37, PT ;  /* 0x7e8000000500780b */ /* 0x004fe20003f44000 */
[----:B------:R-:W-:Y:S01]  /*0470*/  FADD R9, -R17, R9 ;  /* 0x0000000911097221 */ /* 0x000fe20000000100 */
[----:B------:R-:W-:Y:S01]  /*0480*/  FSETP.GEU.AND P3, PT, R5, 1.175494350822287508e-38, PT ;  /* 0x008000000500780b */ /* 0x000fe20003f6e000 */
[C---:B------:R-:W-:Y:S01]  /*0490*/  FADD R21, -R17.reuse, R21 ;  /* 0x0000001511157221 */ /* 0x040fe20000000100 */
[----:B------:R-:W-:Y:S02]  /*04a0*/  FADD R25, -R17, R25 ;  /* 0x0000001911197221 */ /* 0x000fe40000000100 */
[----:B------:R-:W0:Y:S01]  /*04b0*/  MUFU.RCP R17, R4 ;  /* 0x0000000400117308 */ /* 0x000e220000001000 */
[----:B------:R-:W-:Y:S01]  /*04c0*/  @P4 FMUL R7, R7, 0.25 ;  /* 0x3e80000007074820 */ /* 0x000fe20000400000 */
[----:B------:R-:W-:Y:S01]  /*04d0*/  @P6 FMUL R29, R29, 0.25 ;  /* 0x3e8000001d1d6820 */ /* 0x000fe20000400000 */
[C---:B------:R-:W-:Y:S01]  /*04e0*/  FADD R10, -R18.reuse, R10 ;  /* 0x0000000a120a7221 */ /* 0x040fe20000000100 */
[----:B------:R-:W-:Y:S01]  /*04f0*/  FADD R11, -R19, R11 ;  /* 0x0000000b130b7221 */ /* 0x000fe20000000100 */
[----:B------:R-:W-:Y:S01]  /*0500*/  @!P5 FMUL R7, R7, 16777216 ;  /* 0x4b8000000707d820 */ /* 0x000fe20000400000 */
[C---:B------:R-:W-:Y:S01]  /*0510*/  FADD R24, -R18.reuse, R14 ;  /* 0x0000000e12187221 */ /* 0x040fe20000000100 */
[----:B------:R-:W-:Y:S01]  /*0520*/  @P2 FMUL R5, R5, 0.25 ;  /* 0x3e80000005052820 */ /* 0x000fe20000400000 */
[C---:B------:R-:W-:Y:S01]  /*0530*/  FADD R22, -R18.reuse, R22 ;  /* 0x0000001612167221 */ /* 0x040fe20000000100 */
[----:B------:R-:W-:Y:S01]  /*0540*/  FADD R26, -R18, R26 ;  /* 0x0000001a121a7221 */ /* 0x000fe20000000100 */
[C---:B------:R-:W-:Y:S01]  /*0550*/  FADD R28, -R19.reuse, R15 ;  /* 0x0000000f131c7221 */ /* 0x040fe20000000100 */
[C---:B------:R-:W-:Y:S01]  /*0560*/  FADD R23, -R19.reuse, R23 ;  /* 0x0000001713177221 */ /* 0x040fe20000000100 */
[----:B------:R-:W-:Y:S01]  /*0570*/  FADD R27, -R19, R27 ;  /* 0x0000001b131b7221 */ /* 0x000fe20000000100 */
[----:B------:R-:W-:Y:S01]  /*0580*/  @!P1 FMUL R29, R29, 16777216 ;  /* 0x4b8000001d1d9820 */ /* 0x000fe20000400000 */
[----:B------:R-:W1:Y:S01]  /*0590*/  LDC.64 R18, c[0x0][0x230] ;  /* 0x00008c00ff127b82 */ /* 0x000e620000000a00 */
[----:B------:R2:W3:Y:S01]  /*05a0*/  MUFU.RCP R34, R7 ;  /* 0x0000000700227308 */ /* 0x0004e20000001000 */
[----:B------:R-:W-:Y:S01]  /*05b0*/  @!P3 FMUL R5, R5, 16777216 ;  /* 0x4b8000000505b820 */ /* 0x000fe20000400000 */
[----:B0-----:R-:W-:Y:S01]  /*05c0*/  FMUL R13, R17, R13 ;  /* 0x0000000d110d7220 */ /* 0x001fe20000400000 */
[----:B------:R-:W-:-:S05]  /*05d0*/  FSEL R35, R16, 1, P2 ;  /* 0x3f80000010237808 */ /* 0x000fca0001000000 */
[----:B------:R0:W4:Y:S01]  /*05e0*/  MUFU.RCP R15, R29 ;  /* 0x0000001d000f7308 */ /* 0x0001220000001000 */
[C---:B------:R-:W-:Y:S02]  /*05f0*/  FSEL R17, R16.reuse, 1, P4 ;  /* 0x3f80000010117808 */ /* 0x040fe40002000000 */
[----:B------:R-:W-:-:S05]  /*0600*/  FSEL R16, R16, 1, P6 ;  /* 0x3f80000010107808 */ /* 0x000fca0003000000 */
[----:B------:R5:W1:Y:S01]  /*0610*/  MUFU.RCP R14, R5 ;  /* 0x00000005000e7308 */ /* 0x000a620000001000 */
[----:B------:R-:W-:Y:S01]  /*0620*/  @!P5 FMUL R17, R17, 16777216 ;  /* 0x4b8000001111d820 */ /* 0x000fe20000400000 */
[----:B------:R-:W-:Y:S01]  /*0630*/  @!P1 FMUL R16, R16, 16777216 ;  /* 0x4b80000010109820 */ /* 0x000fe20000400000 */
[----:B--2---:R-:W-:Y:S02]  /*0640*/  CS2R R6, SRZ ;  /* 0x0000000000067805 */ /* 0x004fe4000001ff00 */
[----:B0-----:R-:W-:Y:S01]  /*0650*/  SHF.L.U32 R29, R0, 0x2, RZ ;  /* 0x00000002001d7819 */ /* 0x001fe200000006ff */
[----:B---3--:R-:W-:Y:S01]  /*0660*/  FMUL R34, R34, R17 ;  /* 0x0000001122227220 */ /* 0x008fe20000400000 */
[----:B------:R-:W-:Y:S01]  /*0670*/  @!P3 FMUL R35, R35, 16777216 ;  /* 0x4b8000002323b820 */ /* 0x000fe20000400000 */
[----:B-----5:R-:W-:Y:S01]  /*0680*/  CS2R R4, SRZ ;  /* 0x0000000000047805 */ /* 0x020fe2000001ff00 */
[----:B----4-:R-:W-:Y:S01]  /*0690*/  FMUL R17, R15, R16 ;  /* 0x000000100f117220 */ /* 0x010fe20000400000 */
[----:B------:R-:W-:Y:S01]  /*06a0*/  LOP3.LUT R16, R2, 0x1c, R29, 0xf8, !PT ;  /* 0x0000001c02107812 */ /* 0x000fe200078ef81d */
[C---:B------:R-:W-:Y:S01]  /*06b0*/  FMUL R31, R13.reuse, R31 ;  /* 0x0000001f0d1f7220 */ /* 0x040fe20000400000 */
[C---:B------:R-:W-:Y:S01]  /*06c0*/  FMUL R30, R13.reuse, R30 ;  /* 0x0000001e0d1e7220 */ /* 0x040fe20000400000 */
[----:B------:R-:W-:Y:S01]  /*06d0*/  FMUL R8, R13, R8 ;  /* 0x000000080d087220 */ /* 0x000fe20000400000 */
[----:B------:R0:W2:Y:S01]  /*06e0*/  @!P0 LDG.E.EL.128 R4, desc[UR6][R32.64] ;  /* 0x0000000620048981 */ /* 0x0000a2000c2e1d00 */
[----:B-1----:R-:W-:-:S04]  /*06f0*/  IMAD.WIDE R18, R16, 0x4, R18 ;  /* 0x0000000410127825 */ /* 0x002fc800078e0212 */
[----:B0-----:R-:W-:Y:S01]  /*0700*/  FMUL R32, R14, R35 ;  /* 0x000000230e207220 */ /* 0x001fe20000400000 */
[----:B------:R-:W-:Y:S01]  /*0710*/  FMUL R33, R13, R12 ;  /* 0x0000000c0d217220 */ /* 0x000fe20000400000 */
[----:B------:R-:W-:Y:S02]  /*0720*/  CS2R R12, SRZ ;  /* 0x00000000000c7805 */ /* 0x000fe4000001ff00 */
[----:B------:R-:W-:-:S06]  /*0730*/  CS2R R14, SRZ ;  /* 0x00000000000e7805 */ /* 0x000fcc000001ff00 */
[----:B------:R0:W2:Y:S02]  /*0740*/  @!P0 LDG.E.EL.128 R12, desc[UR6][R18.64] ;  /* 0x00000006120c8981 */ /* 0x0000a4000c2e1d00 */
[----:B0-----:R-:W0:Y:S01]  /*0750*/  LDC.64 R18, c[0x0][0x238] ;  /* 0x00008e00ff127b82 */ /* 0x001e220000000a00 */
[C---:B------:R-:W-:Y:S01]  /*0760*/  FMUL R27, R17.reuse, R27 ;  /* 0x0000001b111b7220 */ /* 0x040fe20000400000 */
[C---:B------:R-:W-:Y:S01]  /*0770*/  FMUL R23, R17.reuse, R23 ;  /* 0x0000001711177220 */ /* 0x040fe20000400000 */
[----:B------:R-:W-:Y:S01]  /*0780*/  FMUL R28, R17, R28 ;  /* 0x0000001c111c7220 */ /* 0x000fe20000400000 */
[----:B0-----:R-:W-:Y:S01]  /*0790*/  IMAD.WIDE R36, R16, 0x4, R18 ;  /* 0x0000000410247825 */ /* 0x001fe200078e0212 */
[----:B------:R-:W-:-:S03]  /*07a0*/  CS2R R18, SRZ ;  /* 0x0000000000127805 */ /* 0x000fc6000001ff00 */
[-CC-:B--2---:R-:W-:Y:S01]  /*07b0*/  FFMA R8, R8, R4.reuse, R12.reuse ;  /* 0x0000000408087223 */ /* 0x184fe2000000000c */
[-CC-:B------:R-:W-:Y:S01]  /*07c0*/  FFMA R33, R33, R4.reuse, R12.reuse ;  /* 0x0000000421217223 */ /* 0x180fe2000000000c */
[-CC-:B------:R-:W-:Y:S01]  /*07d0*/  FFMA R30, R30, R4.reuse, R12.reuse ;  /* 0x000000041e1e7223 */ /* 0x180fe2000000000c */
[----:B------:R-:W-:Y:S01]  /*07e0*/  FFMA R4, R31, R4, R12 ;  /* 0x000000041f047223 */ /* 0x000fe2000000000c */
[----:B------:R-:W-:Y:S01]  /*07f0*/  FMUL R12, R17, R11 ;  /* 0x0000000b110c7220 */ /* 0x000fe20000400000 */
[----:B------:R-:W-:-:S06]  /*0800*/  CS2R R16, SRZ ;  /* 0x0000000000107805 */ /* 0x000fcc000001ff00 */
[----:B------:R-:W2:Y:S01]  /*0810*/  @!P0 LDG.E.EL.128 R16, desc[UR6][R36.64] ;  /* 0x0000000624108981 */ /* 0x000ea2000c2e1d00 */
[----:B------:R-:W-:Y:S01]  /*0820*/  FSETP.GT.AND P6, PT, R30, RZ, PT ;  /* 0x000000ff1e00720b */ /* 0x000fe20003fc4000 */
[----:B------:R-:W0:Y:S01]  /*0830*/  S2UR UR5, SR_CgaCtaId ;  /* 0x00000000000579c3 */ /* 0x000e220000008800 */
[C---:B------:R-:W-:Y:S01]  /*0840*/  FMUL R25, R32.reuse, R25 ;  /* 0x0000001920197220 */ /* 0x040fe20000400000 */
[C---:B------:R-:W-:Y:S01]  /*0850*/  FMUL R21, R32.reuse, R21 ;  /* 0x0000001520157220 */ /* 0x040fe20000400000 */
[C---:B------:R-:W-:Y:S01]  /*0860*/  FMUL R20, R32.reuse, R20 ;  /* 0x0000001420147220 */ /* 0x040fe20000400000 */
[----:B------:R-:W-:Y:S01]  /*0870*/  FMUL R32, R32, R9 ;  /* 0x0000000920207220 */ /* 0x000fe20000400000 */
[C---:B------:R-:W-:Y:S01]  /*0880*/  FMUL R31, R34.reuse, R24 ;  /* 0x00000018221f7220 */ /* 0x040fe20000400000 */
[-CC-:B------:R-:W-:Y:S01]  /*0890*/  FFMA R24, R25, R5.reuse, R13.reuse ;  /* 0x0000000519187223 */ /* 0x180fe2000000000d */
[----:B------:R-:W-:Y:S01]  /*08a0*/  FMUL R35, R34, R10 ;  /* 0x0000000a22237220 */ /* 0x000fe20000400000 */
[----:B------:R-:W-:Y:S01]  /*08b0*/  FFMA R10, R32, R5, R13 ;  /* 0x00000005200a7223 */ /* 0x000fe2000000000d */
[----:B------:R-:W-:-:S02]  /*08c0*/  IMAD.SHL.U32 R9, R3, 0x80, RZ ;  /* 0x0000008003097824 */ /* 0x000fc400078e00ff */
[----:B------:R-:W-:Y:S01]  /*08d0*/  FMUL R11, R34, R22 ;  /* 0x00000016220b7220 */ /* 0x000fe20000400000 */
[-CC-:B------:R-:W-:Y:S01]  /*08e0*/  FFMA R20, R20, R5.reuse, R13.reuse ;  /* 0x0000000514147223 */ /* 0x180fe2000000000d */
[----:B------:R-:W-:Y:S01]  /*08f0*/  FFMA R22, R21, R5, R13 ;  /* 0x0000000515167223 */ /* 0x000fe2000000000d */
[----:B------:R-:W-:Y:S02]  /*0900*/  FSETP.GT.AND P0, PT, R33, RZ, PT ;  /* 0x000000ff2100720b */ /* 0x000fe40003f04000 */
[----:B------:R-:W-:Y:S02]  /*0910*/  FSETP.GT.AND P1, PT, R8, RZ, PT ;  /* 0x000000ff0800720b */ /* 0x000fe40003f24000 */
[----:B------:R-:W-:Y:S02]  /*0920*/  FSETP.GT.AND P2, PT, R4, RZ, PT ;  /* 0x000000ff0400720b */ /* 0x000fe40003f44000 */
[----:B------:R-:W-:Y:S02]  /*0930*/  FSETP.GT.AND P5, PT, R10, RZ, PT ;  /* 0x000000ff0a00720b */ /* 0x000fe40003fa4000 */
[----:B------:R-:W-:Y:S01]  /*0940*/  LOP3.LUT R29, R9, 0x7c, R29, 0xf8, !PT ;  /* 0x0000007c091d7812 */ /* 0x000fe200078ef81d */
[----:B------:R-:W-:Y:S01]  /*0950*/  FMUL R9, R34, R26 ;  /* 0x0000001a22097220 */ /* 0x000fe20000400000 */
[----:B------:R-:W-:-:S02]  /*0960*/  FSETP.GT.AND P3, PT, R22, RZ, PT ;  /* 0x000000ff1600720b */ /* 0x000fc40003f64000 */
[----:B------:R-:W-:Y:S01]  /*0970*/  FSETP.GT.AND P4, PT, R20, RZ, PT ;  /* 0x000000ff1400720b */ /* 0x000fe20003f84000 */
[-CC-:B------:R-:W-:Y:S01]  /*0980*/  FFMA R5, R35, R6.reuse, R14.reuse ;  /* 0x0000000623057223 */ /* 0x180fe2000000000e */
[-CC-:B------:R-:W-:Y:S01]  /*0990*/  FFMA R13, R31, R6.reuse, R14.reuse ;  /* 0x000000061f0d7223 */ /* 0x180fe2000000000e */
[-CC-:B------:R-:W-:Y:S01]  /*09a0*/  FFMA R11, R11, R6.reuse, R14.reuse ;  /* 0x000000060b0b7223 */ /* 0x180fe2000000000e */
[----:B------:R-:W-:Y:S01]  /*09b0*/  FFMA R9, R9, R6, R14 ;  /* 0x0000000609097223 */ /* 0x000fe2000000000e */
[-CC-:B------:R-:W-:Y:S01]  /*09c0*/  FFMA R12, R12, R7.reuse, R15.reuse ;  /* 0x000000070c0c7223 */ /* 0x180fe2000000000f */
[-CC-:B------:R-:W-:Y:S01]  /*09d0*/  FFMA R28, R28, R7.reuse, R15.reuse ;  /* 0x000000071c1c7223 */ /* 0x180fe2000000000f */
[-CC-:B------:R-:W-:Y:S01]  /*09e0*/  FFMA R6, R23, R7.reuse, R15.reuse ;  /* 0x0000000717067223 */ /* 0x180fe2000000000f */
[----:B------:R-:W-:Y:S01]  /*09f0*/  FFMA R14, R27, R7, R15 ;  /* 0x000000071b0e7223 */ /* 0x000fe2000000000f */
[----:B------:R-:W-:Y:S01]  /*0a00*/  SHF.R.U32.HI R15, RZ, 0x3, R0 ;  /* 0x00000003ff0f7819 */ /* 0x000fe20000011600 */
[----:B------:R-:W-:Y:S01]  /*0a10*/  UMOV UR4, 0x400 ;  /* 0x0000040000047882 */ /* 0x000fe20000000000 */
[----:B------:R-:W-:Y:S01]  /*0a20*/  SHF.L.U32 R7, R0, 0x9, RZ ;  /* 0x0000000900077819 */ /* 0x000fe200000006ff */
[----:B0-----:R-:W-:-:S03]  /*0a30*/  UPRMT UR4, UR5, 0x654, UR4 ;  /* 0x0000065405047896 */ /* 0x001fc60008000004 */
[----:B------:R-:W-:-:S04]  /*0a40*/  LOP3.LUT R7, R7, 0xe00, RZ, 0xc0, !PT ;  /* 0x00000e0007077812 */ /* 0x000fc800078ec0ff */
[----:B------:R-:W-:-:S04]  /*0a50*/  LOP3.LUT R21, R7, 0x100, RZ, 0xfc, !PT ;  /* 0x0000010007157812 */ /* 0x000fc800078efcff */
[----:B------:R-:W-:Y:S01]  /*0a60*/  LEA.HI R32, R21, UR4, RZ, 0x1d ;  /* 0x0000000415207c11 */ /* 0x000fe2000f8fe8ff */
[-C--:B--2---:R-:W-:Y:S01]  /*0a70*/  @!P6 FMUL R30, R30, R16.reuse ;  /* 0x000000101e1ee220 */ /* 0x084fe20000400000 */
[----:B------:R-:W-:Y:S01]  /*0a80*/  FSETP.GT.AND P6, PT, R24, RZ, PT ;  /* 0x000000ff1800720b */ /* 0x000fe20003fc4000 */
[-C--:B------:R-:W-:Y:S01]  /*0a90*/  @!P0 FMUL R33, R33, R16.reuse ;  /* 0x0000001021218220 */ /* 0x080fe20000400000 */
[-C--:B------:R-:W-:Y:S01]  /*0aa0*/  @!P1 FMUL R8, R8, R16.reuse ;  /* 0x0000001008089220 */ /* 0x080fe20000400000 */
[----:B------:R-:W-:Y:S01]  /*0ab0*/  @!P2 FMUL R4, R4, R16 ;  /* 0x000000100404a220 */ /* 0x000fe20000400000 */
[----:B------:R-:W-:Y:S01]  /*0ac0*/  SGXT.U32 R16, R15, 0x5 ;  /* 0x000000050f10781a */ /* 0x000fe20000000000 */
[----:B------:R-:W-:Y:S01]  /*0ad0*/  @!P5 FMUL R10, R10, R17 ;  /* 0x000000110a0ad220 */ /* 0x000fe20000400000 */
[----:B------:R-:W-:Y:S02]  /*0ae0*/  FSETP.GT.AND P1, PT, R5, RZ, PT ;  /* 0x000000ff0500720b */ /* 0x000fe40003f24000 */
[----:B------:R-:W-:-:S05]  /*0af0*/  FSETP.GT.AND P5, PT, R12, RZ, PT ;  /* 0x000000ff0c00720b */ /* 0x000fca0003fa4000 */
[-C--:B------:R-:W-:Y:S01]  /*0b00*/  @!P6 FMUL R24, R24, R17.reuse ;  /* 0x000000111818e220 */ /* 0x080fe20000400000 */
[----:B------:R-:W-:Y:S01]  /*0b10*/  FSETP.GT.AND P6, PT, R11, RZ, PT ;  /* 0x000000ff0b00720b */ /* 0x000fe20003fc4000 */
[-C--:B------:R-:W-:Y:S01]  /*0b20*/  @!P3 FMUL R22, R22, R17.reuse ;  /* 0x000000111616b220 */ /* 0x080fe20000400000 */
[----:B------:R-:W-:Y:S01]  /*0b30*/  @!P4 FMUL R20, R20, R17 ;  /* 0x000000111414c220 */ /* 0x000fe20000400000 */
[C---:B------:R-:W-:Y:S02]  /*0b40*/  LOP3.LUT R15, R7.reuse, R16, RZ, 0xfc, !PT ;  /* 0x00000010070f7212 */ /* 0x040fe400078efcff */
[C---:B------:R-:W-:Y:S02]  /*0b50*/  LOP3.LUT R17, R7.reuse, 0x80, RZ, 0xfc, !PT ;  /* 0x0000008007117812 */ /* 0x040fe400078efcff */
[----:B------:R-:W-:Y:S02]  /*0b60*/  LEA.HI R16, R7, UR4, RZ, 0x1d ;  /* 0x0000000407107c11 */ /* 0x000fe4000f8fe8ff */
[----:B------:R-:W-:-:S02]  /*0b70*/  FSETP.GT.AND P0, PT, R13, RZ, PT ;  /* 0x000000ff0d00720b */ /* 0x000fc40003f04000 */
[----:B------:R-:W-:Y:S02]  /*0b80*/  LOP3.LUT R7, R7, 0x180, RZ, 0xfc, !PT ;  /* 0x0000018007077812 */ /* 0x000fe400078efcff */
[----:B------:R-:W-:Y:S02]  /*0b90*/  FSETP.GT.AND P4, PT, R28, RZ, PT ;  /* 0x000000ff1c00720b */ /* 0x000fe40003f84000 */
[----:B------:R-:W-:Y:S02]  /*0ba0*/  LEA.HI R26, R17, UR4, RZ, 0x1d ;  /* 0x00000004111a7c11 */ /* 0x000fe4000f8fe8ff */
[----:B------:R-:W-:Y:S02]  /*0bb0*/  FSETP.GT.AND P3, PT, R6, RZ, PT ;  /* 0x000000ff0600720b */ /* 0x000fe40003f64000 */
[----:B------:R-:W-:Y:S01]  /*0bc0*/  LEA.HI R34, R7, UR4, RZ, 0x1d ;  /* 0x0000000407227c11 */ /* 0x000fe2000f8fe8ff */
[----:B------:R-:W-:Y:S01]  /*0bd0*/  IMAD R7, R15, 0x4, R16 ;  /* 0x000000040f077824 */ /* 0x000fe200078e0210 */
[----:B------:R-:W-:Y:S01]  /*0be0*/  FSETP.GT.AND P2, PT, R9, RZ, PT ;  /* 0x000000ff0900720b */ /* 0x000fe20003f44000 */
[----:B------:R-:W-:Y:S01]  /*0bf0*/  @!P6 FMUL R11, R11, R18 ;  /* 0x000000120b0be220 */ /* 0x000fe20000400000 */
[----:B------:R-:W-:Y:S01]  /*0c00*/  LEA R17, R15, R26, 0x2 ;  /* 0x0000001a0f117211 */ /* 0x000fe200078e10ff */
[----:B------:R-:W-:Y:S01]  /*0c10*/  @!P1 FMUL R5, R5, R18 ;  /* 0x0000001205059220 */ /* 0x000fe20000400000 */
[----:B------:R-:W-:Y:S01]  /*0c20*/  FSETP.GT.AND P6, PT, R14, RZ, PT ;  /* 0x000000ff0e00720b */ /* 0x000fe20003fc4000 */
[-C--:B------:R-:W-:Y:S01]  /*0c30*/  @!P5 FMUL R12, R12, R19.reuse ;  /* 0x000000130c0cd220 */ /* 0x080fe20000400000 */
[C---:B------:R-:W-:Y:S01]  /*0c40*/  LEA R32, R15.reuse, R32, 0x2 ;  /* 0x000000200f207211 */ /* 0x040fe200078e10ff */
[----:B------:R-:W-:Y:S01]  /*0c50*/  IMAD R15, R15, 0x4, R34 ;  /* 0x000000040f0f7824 */ /* 0x000fe200078e0222 */
[----:B------:R0:W-:Y:S01]  /*0c60*/  STS [R7], R8 ;  /* 0x0000000807007388 */ /* 0x0001e20000000800 */
[----:B------:R-:W-:Y:S01]  /*0c70*/  @!P0 FMUL R13, R13, R18 ;  /* 0x000000120d0d8220 */ /* 0x000fe20000400000 */
[----:B------:R-:W-:-:S02]  /*0c80*/  @!P4 FMUL R28, R28, R19 ;  /* 0x000000131c1cc220 */ /* 0x000fc40000400000 */
[----:B------:R1:W-:Y:S04]  /*0c90*/  STS [R17+0x200], R10 ;  /* 0x0002000a11007388 */ /* 0x0003e80000000800 */
[----:B------:R2:W-:Y:S01]  /*0ca0*/  STS [R32+0x400], R5 ;  /* 0x0004000520007388 */ /* 0x0005e20000000800 */
[----:B------:R-:W-:-:S03]  /*0cb0*/  @!P3 FMUL R6, R6, R19 ;  /* 0x000000130606b220 */ /* 0x000fc60000400000 */
[----:B------:R-:W-:Y:S04]  /*0cc0*/  STS [R15+0x600], R12 ;  /* 0x0006000c0f007388 */ /* 0x000fe80000000800 */
[----:B------:R-:W-:Y:S04]  /*0cd0*/  STS [R7+0x80], R33 ;  /* 0x0000802107007388 */ /* 0x000fe80000000800 */
[----:B------:R-:W-:Y:S01]  /*0ce0*/  STS [R17+0x280], R20 ;  /* 0x0002801411007388 */ /* 0x000fe20000000800 */
[----:B------:R-:W-:-:S03]  /*0cf0*/  @!P2 FMUL R9, R9, R18 ;  /* 0x000000120909a220 */ /* 0x000fc60000400000 */
[----:B------:R-:W-:Y:S01]  /*0d00*/  STS [R32+0x480], R13 ;  /* 0x0004800d20007388 */ /* 0x000fe20000000800 */
[----:B------:R-:W-:-:S03]  /*0d10*/  @!P6 FMUL R14, R14, R19 ;  /* 0x000000130e0ee220 */ /* 0x000fc60000400000 */
[----:B------:R-:W-:Y:S01]  /*0d20*/  STS [R15+0x680], R28 ;  /* 0x0006801c0f007388 */ /* 0x000fe20000000800 */
[----:B------:R-:W-:-:S03]  /*0d30*/  SHF.L.U32 R18, R0, 0x2, RZ ;  /* 0x0000000200127819 */ /* 0x000fc600000006ff */
[----:B------:R-:W-:Y:S04]  /*0d40*/  STS [R7+0x100], R30 ;  /* 0x0001001e07007388 */ /* 0x000fe80000000800 */
[----:B------:R-:W-:Y:S04]  /*0d50*/  STS [R17+0x300], R22 ;  /* 0x0003001611007388 */ /* 0x000fe80000000800 */
[----:B------:R-:W-:Y:S01]  /*0d60*/  STS [R32+0x500], R11 ;  /* 0x0005000b20007388 */ /* 0x000fe20000000800 */
[----:B------:R-:W-:-:S03]  /*0d70*/  LOP3.LUT R18, R18, 0x3fc, RZ, 0xc0, !PT ;  /* 0x000003fc12127812 */ /* 0x000fc600078ec0ff */
[----:B------:R-:W-:Y:S04]  /*0d80*/  STS [R15+0x700], R6 ;  /* 0x000700060f007388 */ /* 0x000fe80000000800 */
[----:B------:R3:W-:Y:S04]  /*0d90*/  STS [R7+0x180], R4 ;  /* 0x0001800407007388 */ /* 0x0007e80000000800 */
[----:B------:R4:W-:Y:S04]  /*0da0*/  STS [R17+0x380], R24 ;  /* 0x0003801811007388 */ /* 0x0009e80000000800 */
[----:B------:R-:W-:Y:S01]  /*0db0*/  STS [R32+0x580], R9 ;  /* 0x0005800920007388 */ /* 0x000fe20000000800 */
[----:B0-----:R-:W-:-:S03]  /*0dc0*/  LOP3.LUT R8, R18, 0x400, RZ, 0xfc, !PT ;  /* 0x0000040012087812 */ /* 0x001fc600078efcff */
[----:B------:R-:W-:Y:S01]  /*0dd0*/  STS [R15+0x780], R14 ;  /* 0x0007800e0f007388 */ /* 0x000fe20000000800 */
[----:B-1----:R-:W-:Y:S02]  /*0de0*/  LOP3.LUT R10, R18, 0x800, RZ, 0xfc, !PT ;  /* 0x00000800120a7812 */ /* 0x002fe400078efcff */
[----:B--2---:R-:W-:Y:S02]  /*0df0*/  SHF.R.U32.HI R5, RZ, 0x1, R0 ;  /* 0x00000001ff057819 */ /* 0x004fe40000011600 */
[----:B------:R-:W-:Y:S02]  /*0e00*/  SHF.R.U32.HI R8, RZ, 0x3, R8 ;  /* 0x00000003ff087819 */ /* 0x000fe40000011608 */
[----:B------:R-:W-:Y:S02]  /*0e10*/  SHF.R.U32.HI R10, RZ, 0x3, R10 ;  /* 0x00000003ff0a7819 */ /* 0x000fe4000001160a */
[----:B------:R-:W-:Y:S02]  /*0e20*/  LOP3.LUT R5, R5, 0x70, RZ, 0xc0, !PT ;  /* 0x0000007005057812 */ /* 0x000fe400078ec0ff */
[----:B------:R-:W-:-:S02]  /*0e30*/  LOP3.LUT R8, R8, 0xf0, RZ, 0xc0, !PT ;  /* 0x000000f008087812 */ /* 0x000fc400078ec0ff */
[----:B------:R-:W-:Y:S02]  /*0e40*/  LOP3.LUT R10, R10, 0x170, RZ, 0xc0, !PT ;  /* 0x000001700a0a7812 */ /* 0x000fe400078ec0ff */
[----:B------:R-:W-:Y:S01]  /*0e50*/  IADD3 R5, R5, UR4, RZ ;  /* 0x0000000405057c10 */ /* 0x000fe2000fffe0ff */
[----:B---3--:R-:W-:Y:S01]  /*0e60*/  VIADD R7, R8, UR4 ;  /* 0x0000000408077c36 */ /* 0x008fe20008000000 */
[----:B------:R-:W-:Y:S02]  /*0e70*/  IADD3 R11, R10, UR4, RZ ;  /* 0x000000040a0b7c10 */ /* 0x000fe4000fffe0ff */
[C---:B------:R-:W-:Y:S01]  /*0e80*/  LEA R5, R18.reuse, R5, 0x2 ;  /* 0x0000000512057211 */ /* 0x040fe200078e10ff */
[C---:B------:R-:W-:Y:S01]  /*0e90*/  IMAD R8, R18.reuse, 0x4, R7 ;  /* 0x0000000412087824 */ /* 0x040fe200078e0207 */
[----:B------:R-:W-:Y:S01]  /*0ea0*/  BAR.SYNC.DEFER_BLOCKING 0x0 ;  /* 0x0000000000007b1d */ /* 0x000fe20000010000 */
[----:B------:R-:W-:Y:S02]  /*0eb0*/  LEA R12, R18, R11, 0x2 ;  /* 0x0000000b120c7211 */ /* 0x000fe400078e10ff */
[----:B------:R-:W-:-:S04]  /*0ec0*/  SHF.R.S32.HI R16, RZ, 0x18, R3 ;  /* 0x00000018ff107819 */ /* 0x000fc80000011403 */
[----:B------:R-:W-:Y:S02]  /*0ed0*/  SGXT R16, R16, 0x1 ;  /* 0x000000011010781a */ /* 0x000fe40000000200 */
[----:B------:R-:W-:Y:S02]  /*0ee0*/  SHF.R.U32.HI R19, RZ, 0x5, R0 ;  /* 0x00000005ff137819 */ /* 0x000fe40000011600 */
[----:B------:R-:W-:Y:S02]  /*0ef0*/  LEA.HI R3, R16, R29, RZ, 0xa ;  /* 0x0000001d10037211 */ /* 0x000fe400078f50ff */
[----:B----4-:R-:W0:Y:S01]  /*0f00*/  LDC.64 R16, c[0x0][0x240] ;  /* 0x00009000ff107b82 */ /* 0x010e220000000a00 */
[----:B------:R-:W1:Y:S04]  /*0f10*/  LDS.128 R4, [R5] ;  /* 0x0000000005047984 */ /* 0x000e680000000c00 */
[----:B------:R-:W2:Y:S04]  /*0f20*/  LDS.128 R8, [R8+0x1000] ;  /* 0x0010000008087984 */ /* 0x000ea80000000c00 */
[----:B------:R-:W3:Y:S01]  /*0f30*/  LDS.128 R12, [R12+0x2000] ;  /* 0x002000000c0c7984 */ /* 0x000ee20000000c00 */
[----:B------:R-:W-:-:S02]  /*0f40*/  SGXT.U32 R19, R19, 0x3 ;  /* 0x000000031313781a */ /* 0x000fc40000000000 */
[----:B------:R-:W-:Y:S02]  /*0f50*/  LOP3.LUT R20, R3, 0xfffffc00, RZ, 0xc0, !PT ;  /* 0xfffffc0003147812 */ /* 0x000fe400078ec0ff */
[----:B------:R-:W-:Y:S02]  /*0f60*/  LOP3.LUT R19, R19, R2, RZ, 0xfc, !PT ;  /* 0x0000000213137212 */ /* 0x000fe400078efcff */
[----:B------:R-:W-:Y:S02]  /*0f70*/  IADD3 R29, R29, -R20, RZ ;  /* 0x800000141d1d7210 */ /* 0x000fe40007ffe0ff */
[----:B------:R-:W-:Y:S02]  /*0f80*/  SHF.R.S32.HI R0, RZ, 0xa, R3 ;  /* 0x0000000aff007819 */ /* 0x000fe40000011403 */
[----:B------:R-:W-:Y:S02]  /*0f90*/  LOP3.LUT R2, R18, 0xc00, RZ, 0xfc, !PT ;  /* 0x00000c0012027812 */ /* 0x000fe400078efcff */
[C---:B------:R-:W-:Y:S01]  /*0fa0*/  LOP3.LUT R21, R19.reuse, 0x8, RZ, 0xfc, !PT ;  /* 0x0000000813157812 */ /* 0x040fe200078efcff */
[----:B------:R-:W-:Y:S01]  /*0fb0*/  IMAD R0, R0, 0x8c00, R29 ;  /* 0x00008c0000007824 */ /* 0x000fe200078e021d */
[----:B------:R-:W-:-:S02]  /*0fc0*/  LOP3.LUT R3, R19, 0x10, RZ, 0xfc, !PT ;  /* 0x0000001013037812 */ /* 0x000fc400078efcff */
[----:B------:R-:W-:Y:S02]  /*0fd0*/  SHF.R.U32.HI R2, RZ, 0x3, R2 ;  /* 0x00000003ff027819 */ /* 0x000fe40000011602 */
[C---:B------:R-:W-:Y:S02]  /*0fe0*/  LOP3.LUT R25, R19.reuse, 0x18, RZ, 0xfc, !PT ;  /* 0x0000001813197812 */ /* 0x040fe400078efcff */
[----:B------:R-:W-:Y:S02]  /*0ff0*/  ISETP.GE.AND P0, PT, R19, 0x20, PT ;  /* 0x000000201300780c */ /* 0x000fe40003f06270 */
[----:B------:R-:W-:Y:S02]  /*1000*/  ISETP.GE.AND P1, PT, R21, 0x20, PT ;  /* 0x000000201500780c */ /* 0x000fe40003f26270 */
[----:B------:R-:W-:Y:S02]  /*1010*/  ISETP.GE.AND P2, PT, R3, 0x20, PT ;  /* 0x000000200300780c */ /* 0x000fe40003f46270 */
[----:B------:R-:W-:Y:S01]  /*1020*/  LOP3.LUT R2, R2, 0x1f0, RZ, 0xc0, !PT ;  /* 0x000001f002027812 */ /* 0x000fe200078ec0ff */
[----:B------:R-:W-:Y:S01]  /*1030*/  IMAD R19, R19, 0x400, R0 ;  /* 0x0000040013137824 */ /* 0x000fe200078e0200 */
[----:B------:R-:W-:-:S02]  /*1040*/  ISETP.GE.AND P3, PT, R25, 0x20, PT ;  /* 0x000000201900780c */ /* 0x000fc40003f66270 */
[-C--:B------:R-:W-:Y:S02]  /*1050*/  LEA R21, R21, R0.reuse, 0xa ;  /* 0x0000000015157211 */ /* 0x080fe400078e50ff */
[----:B------:R-:W-:Y:S01]  /*1060*/  LEA R23, R3, R0, 0xa ;  /* 0x0000000003177211 */ /* 0x000fe200078e50ff */
[----:B------:R-:W-:Y:S02]  /*1070*/  VIADD R27, R2, UR4 ;  /* 0x00000004021b7c36 */ /* 0x000fe40008000000 */
[----:B0-----:R-:W-:-:S04]  /*1080*/  IMAD.WIDE R2, R19, 0x4, R16 ;  /* 0x0000000413027825 */ /* 0x001fc800078e0210 */
[--C-:B------:R-:W-:Y:S01]  /*1090*/  IMAD.WIDE R20, R21, 0x4, R16.reuse ;  /* 0x0000000415147825 */ /* 0x100fe200078e0210 */
[----:B-1----:R0:W-:Y:S03]  /*10a0*/  @!P0 STG.E.128 desc[UR6][R2.64], R4 ;  /* 0x0000000402008986 */ /* 0x0021e6000c101d06 */
[----:B------:R-:W-:Y:S01]  /*10b0*/  IMAD.WIDE R22, R23, 0x4, R16 ;  /* 0x0000000417167825 */ /* 0x000fe200078e0210 */
[----:B--2---:R0:W-:Y:S01]  /*10c0*/  @!P1 STG.E.128 desc[UR6][R20.64], R8 ;  /* 0x0000000814009986 */ /* 0x0041e2000c101d06 */
[----:B------:R-:W-:-:S03]  /*10d0*/  LEA R27, R18, R27, 0x2 ;  /* 0x0000001b121b7211 */ /* 0x000fc600078e10ff */
[----:B---3--:R0:W-:Y:S02]  /*10e0*/  @!P2 STG.E.128 desc[UR6][R22.64], R12 ;  /* 0x0000000c1600a986 */ /* 0x0081e4000c101d06 */
[----:B0-----:R-:W-:Y:S05]  /*10f0*/  @P3 EXIT ;  /* 0x000000000000394d */ /* 0x001fea0003800000 */
[----:B0-----:R-:W0:Y:S01]  /*1100*/  LDS.128 R4, [R27+0x3000] ;  /* 0x003000001b047984 */ /* 0x001e220000000c00 */
[----:B------:R-:W-:-:S05]  /*1110*/  LEA R25, R25, R0, 0xa ;  /* 0x0000000019197211 */ /* 0x000fca00078e50ff */
[----:B------:R-:W-:-:S05]  /*1120*/  IMAD.WIDE R16, R25, 0x4, R16 ;  /* 0x0000000419107825 */ /* 0x000fca00078e0210 */
[----:B0-----:R-:W-:Y:S01]  /*1130*/  STG.E.128 desc[UR6][R16.64], R4 ;  /* 0x0000000410007986 */ /* 0x001fe2000c101d06 */
[----:B------:R-:W-:Y:S05]  /*1140*/  EXIT ;  /* 0x000000000000794d */ /* 0x000fea0003800000 */
.L_x_0:
[----:B------:R-:W-:-:S00]  /*1150*/  BRA `(.L_x_0) ;  /* 0xfffffffc00fc7947 */ /* 0x000fc0000383ffff */
[----:B------:R-:W-:-:S00]  /*1160*/  NOP ;  /* 0x0000000000007918 */ /* 0x000fc00000000000 */
        /* <DEDUP_REMOVED lines=9> */
.L_x_1:


//--------------------- .nv.global.init           --------------------------
	.section	.nv.global.init,"aw",@progbits
.nv.global.init:
	.type		_$_str,@object
	.size		_$_str,(_$_str_$_2 - _$_str)
_$_str:
        /*0000*/ 	.byte	0x5f, 0x5f, 0x43, 0x55, 0x44, 0x41, 0x5f, 0x46, 0x54, 0x5a, 0x00
	.type		_$_str_$_2,@object
	.size		_$_str_$_2,(.L_1 - _$_str_$_2)
_$_str_$_2:
        /*000b*/ 	.byte	0x5f, 0x5f, 0x43, 0x55, 0x44, 0x41, 0x5f, 0x50, 0x52, 0x45, 0x43, 0x5f, 0x53, 0x51, 0x52, 0x54
        /*001b*/ 	.byte	0x00
.L_1:


//--------------------- .nv.shared.triton_poi_fused__native_batch_norm_legit_no_training__prelu_kernel_8 --------------------------
	.section	.nv.shared.triton_poi_fused__native_batch_norm_legit_no_training__prelu_kernel_8,"aw",@nobits
	.sectionflags	@""
	.align	16
	.zero		1024


//--------------------- .nv.constant0.triton_poi_fused__native_batch_norm_legit_no_training__prelu_kernel_8 --------------------------
	.section	.nv.constant0.triton_poi_fused__native_batch_norm_legit_no_training__prelu_kernel_8,"a",@progbits
	.sectionflags	@""
	.align	4
.nv.constant0.triton_poi_fused__native_batch_norm_legit_no_training__prelu_kernel_8:
	.zero		592
